//
// Generated by NVIDIA NVVM Compiler
//
// Compiler Build ID: CL-36424714
// Cuda compilation tools, release 13.0, V13.0.88
// Based on NVVM 20.0.0
//

.version 9.0
.target sm_100
.address_size 64

	// .globl	_Z14generateStringPcPiS_S0_ii

.visible .entry _Z14generateStringPcPiS_S0_ii(
	.param .u64 .ptr .align 1 _Z14generateStringPcPiS_S0_ii_param_0,
	.param .u64 .ptr .align 1 _Z14generateStringPcPiS_S0_ii_param_1,
	.param .u64 .ptr .align 1 _Z14generateStringPcPiS_S0_ii_param_2,
	.param .u64 .ptr .align 1 _Z14generateStringPcPiS_S0_ii_param_3,
	.param .u32 _Z14generateStringPcPiS_S0_ii_param_4,
	.param .u32 _Z14generateStringPcPiS_S0_ii_param_5
)
{
	.reg .pred 	%p<6>;
	.reg .b16 	%rs<2>;
	.reg .b32 	%r<22>;
	.reg .b64 	%rd<16>;

	ld.param.u64 	%rd3, [_Z14generateStringPcPiS_S0_ii_param_0];
	ld.param.u64 	%rd4, [_Z14generateStringPcPiS_S0_ii_param_1];
	ld.param.u64 	%rd5, [_Z14generateStringPcPiS_S0_ii_param_2];
	ld.param.u64 	%rd6, [_Z14generateStringPcPiS_S0_ii_param_3];
	ld.param.u32 	%r8, [_Z14generateStringPcPiS_S0_ii_param_4];
	ld.param.u32 	%r9, [_Z14generateStringPcPiS_S0_ii_param_5];
	mov.u32 	%r10, %ctaid.x;
	mov.u32 	%r11, %ntid.x;
	mov.u32 	%r12, %tid.x;
	mad.lo.s32 	%r1, %r10, %r11, %r12;
	mov.u32 	%r13, %ctaid.y;
	mov.u32 	%r14, %ntid.y;
	mov.u32 	%r15, %tid.y;
	mad.lo.s32 	%r16, %r13, %r14, %r15;
	setp.ge.s32 	%p1, %r1, %r8;
	setp.ge.s32 	%p2, %r16, %r9;
	or.pred  	%p3, %p1, %p2;
	@%p3 bra 	$L__BB0_4;
	cvta.to.global.u64 	%rd7, %rd4;
	cvta.to.global.u64 	%rd8, %rd6;
	mad.lo.s32 	%r3, %r9, %r1, %r16;
	mul.wide.s32 	%rd9, %r3, 4;
	add.s64 	%rd10, %rd8, %rd9;
	ld.global.u32 	%r4, [%rd10];
	add.s64 	%rd1, %rd7, %rd9;
	ld.global.u32 	%r17, [%rd1];
	setp.lt.s32 	%p4, %r17, 1;
	@%p4 bra 	$L__BB0_4;
	cvt.s64.s32 	%rd11, %r3;
	cvta.to.global.u64 	%rd12, %rd3;
	add.s64 	%rd13, %rd12, %rd11;
	ld.global.u8 	%rs1, [%rd13];
	cvta.to.global.u64 	%rd2, %rd5;
	mov.b32 	%r21, 0;
$L__BB0_3:
	add.s32 	%r19, %r21, %r4;
	cvt.s64.s32 	%rd14, %r19;
	add.s64 	%rd15, %rd2, %rd14;
	st.global.u8 	[%rd15], %rs1;
	add.s32 	%r21, %r21, 1;
	ld.global.u32 	%r20, [%rd1];
	setp.lt.s32 	%p5, %r21, %r20;
	@%p5 bra 	$L__BB0_3;
$L__BB0_4:
	ret;

}


// ===== COMPILED SASS (sm_100) =====

	.target	sm_100

	.elftype	@"ET_EXEC"


//--------------------- .note.nv.tkinfo           --------------------------
	.section	.note.nv.tkinfo,"",@"SHT_NOTE"
	.sectionflags	@"SHF_NOTE_NV_TKINFO"
	.tkinfo
        /*0018*/ 	.word	0x00000002
        /*0030*/ 	.string	""
        /*0030*/ 	.string	"ptxas"
        /*0030*/ 	.string	"Cuda compilation tools, release 13.0, V13.0.88"
        /*0030*/ 	.string	"Build cuda_13.0.r13.0/compiler.36424714_0"
        /*0030*/ 	.string	"-arch sm_100 -m 64 "



//--------------------- .note.nv.cuinfo           --------------------------
	.section	.note.nv.cuinfo,"",@"SHT_NOTE"
	.sectionflags	@"SHF_NOTE_NV_CUINFO"
        /*0018*/ 	.short	0x0002
        /*001a*/ 	.short	0x0064
        /*001c*/ 	.short	0x0082
	.zero		2


//--------------------- .nv.info                  --------------------------
	.section	.nv.info,"",@"SHT_CUDA_INFO"
	.align	4


	//----- nvinfo : EIATTR_REGCOUNT
	.align		4
        /*0000*/ 	.byte	0x04, 0x2f
        /*0002*/ 	.short	(.L_1 - .L_0)
	.align		4
.L_0:
        /*0004*/ 	.word	index@(_Z14generateStringPcPiS_S0_ii)
        /*0008*/ 	.word	0x0000000c


	//----- nvinfo : EIATTR_FRAME_SIZE
	.align		4
.L_1:
        /*000c*/ 	.byte	0x04, 0x11
        /*000e*/ 	.short	(.L_3 - .L_2)
	.align		4
.L_2:
        /*0010*/ 	.word	index@(_Z14generateStringPcPiS_S0_ii)
        /*0014*/ 	.word	0x00000000


	//----- nvinfo : EIATTR_MIN_STACK_SIZE
	.align		4
.L_3:
        /*0018*/ 	.byte	0x04, 0x12
        /*001a*/ 	.short	(.L_5 - .L_4)
	.align		4
.L_4:
        /*001c*/ 	.word	index@(_Z14generateStringPcPiS_S0_ii)
        /*0020*/ 	.word	0x00000000
.L_5:


//--------------------- .nv.compat                --------------------------
	.section	.nv.compat,"",@"SHT_CUDA_COMPAT_INFO"
	.align	4
        /*0000*/ 	.byte	0x02, 0x09, 0x00, 0x00, 0x02, 0x02, 0x01, 0x00, 0x02, 0x05, 0x05, 0x00, 0x03, 0x07, 0x01, 0x01
        /*0010*/ 	.byte	0x02, 0x03, 0x00, 0x00, 0x02, 0x06, 0x01, 0x00, 0x04, 0x0b, 0x08, 0x00, 0x09, 0x00, 0x00, 0x00
        /*0020*/ 	.byte	0x00, 0x00, 0x00, 0x00


//--------------------- .nv.info._Z14generateStringPcPiS_S0_ii --------------------------
	.section	.nv.info._Z14generateStringPcPiS_S0_ii,"",@"SHT_CUDA_INFO"
	.sectionflags	@""
	.align	4


	//----- nvinfo : EIATTR_CUDA_API_VERSION
	.align		4
        /*0000*/ 	.byte	0x04, 0x37
        /*0002*/ 	.short	(.L_7 - .L_6)
.L_6:
        /*0004*/ 	.word	0x00000082


	//----- nvinfo : EIATTR_KPARAM_INFO
	.align		4
.L_7:
        /*0008*/ 	.byte	0x04, 0x17
        /*000a*/ 	.short	(.L_9 - .L_8)
.L_8:
        /*000c*/ 	.word	0x00000000
        /*0010*/ 	.short	0x0005
        /*0012*/ 	.short	0x0024
        /*0014*/ 	.byte	0x00, 0xf0, 0x11, 0x00


	//----- nvinfo : EIATTR_KPARAM_INFO
	.align		4
.L_9:
        /*0018*/ 	.byte	0x04, 0x17
        /*001a*/ 	.short	(.L_11 - .L_10)
.L_10:
        /*001c*/ 	.word	0x00000000
        /*0020*/ 	.short	0x0004
        /*0022*/ 	.short	0x0020
        /*0024*/ 	.byte	0x00, 0xf0, 0x11, 0x00


	//----- nvinfo : EIATTR_KPARAM_INFO
	.align		4
.L_11:
        /*0028*/ 	.byte	0x04, 0x17
        /*002a*/ 	.short	(.L_13 - .L_12)
.L_12:
        /*002c*/ 	.word	0x00000000
        /*0030*/ 	.short	0x0003
        /*0032*/ 	.short	0x0018
        /*0034*/ 	.byte	0x00, 0xf5, 0x21, 0x00


	//----- nvinfo : EIATTR_KPARAM_INFO
	.align		4
.L_13:
        /*0038*/ 	.byte	0x04, 0x17
        /*003a*/ 	.short	(.L_15 - .L_14)
.L_14:
        /*003c*/ 	.word	0x00000000
        /*0040*/ 	.short	0x0002
        /*0042*/ 	.short	0x0010
        /*0044*/ 	.byte	0x00, 0xf5, 0x21, 0x00


	//----- nvinfo : EIATTR_KPARAM_INFO
	.align		4
.L_15:
        /*0048*/ 	.byte	0x04, 0x17
        /*004a*/ 	.short	(.L_17 - .L_16)
.L_16:
        /*004c*/ 	.word	0x00000000
        /*0050*/ 	.short	0x0001
        /*0052*/ 	.short	0x0008
        /*0054*/ 	.byte	0x00, 0xf5, 0x21, 0x00


	//----- nvinfo : EIATTR_KPARAM_INFO
	.align		4
.L_17:
        /*0058*/ 	.byte	0x04, 0x17
        /*005a*/ 	.short	(.L_19 - .L_18)
.L_18:
        /*005c*/ 	.word	0x00000000
        /*0060*/ 	.short	0x0000
        /*0062*/ 	.short	0x0000
        /*0064*/ 	.byte	0x00, 0xf5, 0x21, 0x00


	//----- nvinfo : EIATTR_SPARSE_MMA_MASK
	.align		4
.L_19:
        /*0068*/ 	.byte	0x03, 0x50
        /*006a*/ 	.short	0x0000


	//----- nvinfo : EIATTR_MAXREG_COUNT
	.align		4
        /*006c*/ 	.byte	0x03, 0x1b
        /*006e*/ 	.short	0x00ff


	//----- nvinfo : EIATTR_MERCURY_ISA_VERSION
	.align		4
        /*0070*/ 	.byte	0x03, 0x5f
        /*0072*/ 	.short	0x0101


	//----- nvinfo : EIATTR_VRC_CTA_INIT_COUNT
	.align		4
        /*0074*/ 	.byte	0x02, 0x4a
	.zero		1
	.zero		1


	//----- nvinfo : EIATTR_EXIT_INSTR_OFFSETS
	.align		4
        /*0078*/ 	.byte	0x04, 0x1c
        /*007a*/ 	.short	(.L_21 - .L_20)


	//   ....[0]....
.L_20:
        /*007c*/ 	.word	0x000000c0


	//   ....[1]....
        /*0080*/ 	.word	0x00000130


	//   ....[2]....
        /*0084*/ 	.word	0x00000250


	//----- nvinfo : EIATTR_CRS_STACK_SIZE
	.align		4
.L_21:
        /*0088*/ 	.byte	0x04, 0x1e
        /*008a*/ 	.short	(.L_23 - .L_22)
.L_22:
        /*008c*/ 	.word	0x00000000


	//----- nvinfo : EIATTR_CBANK_PARAM_SIZE
	.align		4
.L_23:
        /*0090*/ 	.byte	0x03, 0x19
        /*0092*/ 	.short	0x0028


	//----- nvinfo : EIATTR_PARAM_CBANK
	.align		4
        /*0094*/ 	.byte	0x04, 0x0a
        /*0096*/ 	.short	(.L_25 - .L_24)
	.align		4
.L_24:
        /*0098*/ 	.word	index@(.nv.constant0._Z14generateStringPcPiS_S0_ii)
        /*009c*/ 	.short	0x0380
        /*009e*/ 	.short	0x0028


	//----- nvinfo : EIATTR_SW_WAR
	.align		4
.L_25:
        /*00a0*/ 	.byte	0x04, 0x36
        /*00a2*/ 	.short	(.L_27 - .L_26)
.L_26:
        /*00a4*/ 	.word	0x00000008
.L_27:


//--------------------- .nv.callgraph             --------------------------
	.section	.nv.callgraph,"",@"SHT_CUDA_CALLGRAPH"
	.align	4
	.sectionentsize	8
	.align		4
        /*0000*/ 	.word	0x00000000
	.align		4
        /*0004*/ 	.word	0xffffffff
	.align		4
        /*0008*/ 	.word	0x00000000
	.align		4
        /*000c*/ 	.word	0xfffffffe
	.align		4
        /*0010*/ 	.word	0x00000000
	.align		4
        /*0014*/ 	.word	0xfffffffd
	.align		4
        /*0018*/ 	.word	0x00000000
	.align		4
        /*001c*/ 	.word	0xfffffffc


//--------------------- .text._Z14generateStringPcPiS_S0_ii --------------------------
	.section	.text._Z14generateStringPcPiS_S0_ii,"ax",@progbits
	.align	128
        .global         _Z14generateStringPcPiS_S0_ii
        .type           _Z14generateStringPcPiS_S0_ii,@function
        .size           _Z14generateStringPcPiS_S0_ii,(.L_x_2 - _Z14generateStringPcPiS_S0_ii)
        .other          _Z14generateStringPcPiS_S0_ii,@"STO_CUDA_ENTRY STV_DEFAULT"
_Z14generateStringPcPiS_S0_ii:
.text._Z14generateStringPcPiS_S0_ii:
[----:B------:R-:W-:Y:S01]  /*0000*/  LDC R1, c[0x0][0x37c] ;  /* 0x0000df00ff017b82 */ /* 0x000fe20000000800 */
[----:B------:R-:W0:Y:S07]  /*0010*/  S2R R2, SR_TID.Y ;  /* 0x0000000000027919 */ /* 0x000e2e0000002200 */
[----:B------:R-:W1:Y:S01]  /*0020*/  LDC R0, c[0x0][0x360] ;  /* 0x0000d800ff007b82 */ /* 0x000e620000000800 */
[----:B------:R-:W2:Y:S01]  /*0030*/  LDCU.64 UR6, c[0x0][0x3a0] ;  /* 0x00007400ff0677ac */ /* 0x000ea20008000a00 */
[----:B------:R-:W1:Y:S06]  /*0040*/  S2R R5, SR_TID.X ;  /* 0x0000000000057919 */ /* 0x000e6c0000002100 */
[----:B------:R-:W0:Y:S08]  /*0050*/  S2UR UR5, SR_CTAID.Y ;  /* 0x00000000000579c3 */ /* 0x000e300000002600 */
[----:B------:R-:W0:Y:S08]  /*0060*/  LDC R3, c[0x0][0x364] ;  /* 0x0000d900ff037b82 */ /* 0x000e300000000800 */
[----:B------:R-:W1:Y:S01]  /*0070*/  S2UR UR4, SR_CTAID.X ;  /* 0x00000000000479c3 */ /* 0x000e620000002500 */
[----:B0-----:R-:W-:-:S05]  /*0080*/  IMAD R3, R3, UR5, R2 ;  /* 0x0000000503037c24 */ /* 0x001fca000f8e0202 */
[----:B--2---:R-:W-:Y:S01]  /*0090*/  ISETP.GE.AND P0, PT, R3, UR7, PT ;  /* 0x0000000703007c0c */ /* 0x004fe2000bf06270 */
[----:B-1----:R-:W-:-:S05]  /*00a0*/  IMAD R0, R0, UR4, R5 ;  /* 0x0000000400007c24 */ /* 0x002fca000f8e0205 */
[----:B------:R-:W-:-:S13]  /*00b0*/  ISETP.GE.OR P0, PT, R0, UR6, P0 ;  /* 0x0000000600007c0c */ /* 0x000fda0008706670 */
[----:B------:R-:W-:Y:S05]  /*00c0*/  @P0 EXIT ;  /* 0x000000000000094d */ /* 0x000fea0003800000 */
[----:B------:R-:W0:Y:S01]  /*00d0*/  LDC.64 R4, c[0x0][0x388] ;  /* 0x0000e200ff047b82 */ /* 0x000e220000000a00 */
[----:B------:R-:W1:Y:S01]  /*00e0*/  LDCU.64 UR4, c[0x0][0x358] ;  /* 0x00006b00ff0477ac */ /* 0x000e620008000a00 */
[----:B------:R-:W-:-:S04]  /*00f0*/  IMAD R7, R0, UR7, R3 ;  /* 0x0000000700077c24 */ /* 0x000fc8000f8e0203 */
[----:B0-----:R-:W-:-:S05]  /*0100*/  IMAD.WIDE R4, R7, 0x4, R4 ;  /* 0x0000000407047825 */ /* 0x001fca00078e0204 */
[----:B-1----:R-:W2:Y:S02]  /*0110*/  LDG.E R0, desc[UR4][R4.64] ;  /* 0x0000000404007981 */ /* 0x002ea4000c1e1900 */
[----:B--2---:R-:W-:-:S13]  /*0120*/  ISETP.GE.AND P0, PT, R0, 0x1, PT ;  /* 0x000000010000780c */ /* 0x004fda0003f06270 */
[----:B------:R-:W-:Y:S05]  /*0130*/  @!P0 EXIT ;  /* 0x000000000000894d */ /* 0x000fea0003800000 */
[----:B------:R-:W0:Y:S01]  /*0140*/  LDC.64 R2, c[0x0][0x398] ;  /* 0x0000e600ff027b82 */ /* 0x000e220000000a00 */
[----:B------:R-:W1:Y:S02]  /*0150*/  LDCU.64 UR6, c[0x0][0x380] ;  /* 0x00007000ff0677ac */ /* 0x000e640008000a00 */
[C---:B-1----:R-:W-:Y:S01]  /*0160*/  IADD3 R6, P0, PT, R7.reuse, UR6, RZ ;  /* 0x0000000607067c10 */ /* 0x042fe2000ff1e0ff */
[----:B0-----:R-:W-:-:S03]  /*0170*/  IMAD.WIDE R2, R7, 0x4, R2 ;  /* 0x0000000407027825 */ /* 0x001fc600078e0202 */
[----:B------:R-:W-:Y:S01]  /*0180*/  LEA.HI.X.SX32 R7, R7, UR7, 0x1, P0 ;  /* 0x0000000707077c11 */ /* 0x000fe200080f0eff */
[----:B------:R-:W0:Y:S01]  /*0190*/  LDCU.64 UR6, c[0x0][0x390] ;  /* 0x00007200ff0677ac */ /* 0x000e220008000a00 */
[----:B------:R1:W5:Y:S04]  /*01a0*/  LDG.E R0, desc[UR4][R2.64] ;  /* 0x0000000402007981 */ /* 0x000368000c1e1900 */
[----:B------:R1:W5:Y:S01]  /*01b0*/  LDG.E.U8 R7, desc[UR4][R6.64] ;  /* 0x0000000406077981 */ /* 0x000362000c1e1100 */
[----:B------:R-:W-:-:S07]  /*01c0*/  IMAD.MOV.U32 R9, RZ, RZ, RZ ;  /* 0x000000ffff097224 */ /* 0x000fce00078e00ff */
.L_x_0:
[----:B-1---5:R-:W-:-:S05]  /*01d0*/  IMAD.IADD R3, R0, 0x1, R9 ;  /* 0x0000000100037824 */ /* 0x022fca00078e0209 */
[----:B0-----:R-:W-:-:S04]  /*01e0*/  IADD3 R2, P0, PT, R3, UR6, RZ ;  /* 0x0000000603027c10 */ /* 0x001fc8000ff1e0ff */
[----:B------:R-:W-:-:S05]  /*01f0*/  LEA.HI.X.SX32 R3, R3, UR7, 0x1, P0 ;  /* 0x0000000703037c11 */ /* 0x000fca00080f0eff */
[----:B------:R2:W-:Y:S04]  /*0200*/  STG.E.U8 desc[UR4][R2.64], R7 ;  /* 0x0000000702007986 */ /* 0x0005e8000c101104 */
[----:B------:R-:W3:Y:S01]  /*0210*/  LDG.E R6, desc[UR4][R4.64] ;  /* 0x0000000404067981 */ /* 0x000ee2000c1e1900 */
[----:B------:R-:W-:-:S05]  /*0220*/  VIADD R9, R9, 0x1 ;  /* 0x0000000109097836 */ /* 0x000fca0000000000 */
[----:B---3--:R-:W-:-:S13]  /*0230*/  ISETP.GE.AND P0, PT, R9, R6, PT ;  /* 0x000000060900720c */ /* 0x008fda0003f06270 */
[----:B--2---:R-:W-:Y:S05]  /*0240*/  @!P0 BRA `(.L_x_0) ;  /* 0xfffffffc00e08947 */ /* 0x004fea000383ffff */
[----:B------:R-:W-:Y:S05]  /*0250*/  EXIT ;  /* 0x000000000000794d */ /* 0x000fea0003800000 */
.L_x_1:
[----:B------:R-:W-:-:S00]  /*0260*/  BRA `(.L_x_1) ;  /* 0xfffffffc00fc7947 */ /* 0x000fc0000383ffff */
[----:B------:R-:W-:-:S00]  /*0270*/  NOP ;  /* 0x0000000000007918 */ /* 0x000fc00000000000 */
        /* <DEDUP_REMOVED lines=8> */
.L_x_2:


//--------------------- .nv.shared.reserved.0     --------------------------
	.section	.nv.shared.reserved.0,"aw",@nobits
	.weak		__nv_reservedSMEM_offset_0_alias
	.size		__nv_reservedSMEM_offset_0_alias, 0, 64
	.other		__nv_reservedSMEM_offset_0_alias,@"STO_CUDA_RESERVED_SHARED STV_DEFAULT"
__nv_reservedSMEM_offset_0_alias:
	.zero		0
	.zero		64


//--------------------- .nv.constant0._Z14generateStringPcPiS_S0_ii --------------------------
	.section	.nv.constant0._Z14generateStringPcPiS_S0_ii,"a",@progbits
	.sectionflags	@""
	.align	4
.nv.constant0._Z14generateStringPcPiS_S0_ii:
	.zero		936


//--------------------- SYMBOLS --------------------------

	.type		.nv.reservedSmem.offset0,@object
	.size		.nv.reservedSmem.offset0,0x4
